	.headerflags	@"EF_CUDA_TEXMODE_UNIFIED EF_CUDA_64BIT_ADDRESS EF_CUDA_ACCELERATORS EF_CUDA_SM90 EF_CUDA_VIRTUAL_SM(EF_CUDA_SM90)"
	.elftype	@"ET_EXEC"


//--------------------- .nv.info                  --------------------------
	.section	.nv.info,"",@"SHT_CUDA_INFO"
	.align	4


	//----- nvinfo : EIATTR_REGCOUNT
	.align		4
        /*0000*/ 	.byte	0x04, 0x2f
        /*0002*/ 	.short	(.L_1 - .L_0)
	.align		4
.L_0:
        /*0004*/ 	.word	index@(triton_poi_fused_convolution_relu_threshold_backward_2)
        /*0008*/ 	.word	0x0000001d


	//----- nvinfo : EIATTR_MIN_STACK_SIZE
	.align		4
.L_1:
        /*000c*/ 	.byte	0x04, 0x12
        /*000e*/ 	.short	(.L_3 - .L_2)
	.align		4
.L_2:
        /*0010*/ 	.word	index@(triton_poi_fused_convolution_relu_threshold_backward_2)
        /*0014*/ 	.word	0x00000000


	//----- nvinfo : EIATTR_FRAME_SIZE
	.align		4
.L_3:
        /*0018*/ 	.byte	0x04, 0x11
        /*001a*/ 	.short	(.L_5 - .L_4)
	.align		4
.L_4:
        /*001c*/ 	.word	index@(triton_poi_fused_convolution_relu_threshold_backward_2)
        /*0020*/ 	.word	0x00000000


	//----- nvinfo : EIATTR_MIN_STACK_SIZE
	.align		4
.L_5:
        /*0024*/ 	.byte	0x04, 0x12
        /*0026*/ 	.short	(.L_7 - .L_6)
	.align		4
.L_6:
        /*0028*/ 	.word	index@(triton_poi_fused_convolution_relu_threshold_backward_2)
        /*002c*/ 	.word	0x00000000
.L_7:


//--------------------- .nv.info.triton_poi_fused_convolution_relu_threshold_backward_2 --------------------------
	.section	.nv.info.triton_poi_fused_convolution_relu_threshold_backward_2,"",@"SHT_CUDA_INFO"
	.sectionflags	@""
	.align	4


	//----- nvinfo : EIATTR_CUDA_API_VERSION
	.align		4
        /*0000*/ 	.byte	0x04, 0x37
        /*0002*/ 	.short	(.L_9 - .L_8)
.L_8:
        /*0004*/ 	.word	0x0000007c


	//----- nvinfo : EIATTR_KPARAM_INFO
	.align		4
.L_9:
        /*0008*/ 	.byte	0x04, 0x17
        /*000a*/ 	.short	(.L_11 - .L_10)
.L_10:
        /*000c*/ 	.word	0x00000000
        /*0010*/ 	.short	0x0006
        /*0012*/ 	.short	0x002c
        /*0014*/ 	.byte	0x00, 0xf0, 0x11, 0x00


	//----- nvinfo : EIATTR_KPARAM_INFO
	.align		4
.L_11:
        /*0018*/ 	.byte	0x04, 0x17
        /*001a*/ 	.short	(.L_13 - .L_12)
.L_12:
        /*001c*/ 	.word	0x00000000
        /*0020*/ 	.short	0x0005
        /*0022*/ 	.short	0x0028
        /*0024*/ 	.byte	0x00, 0xf0, 0x11, 0x00


	//----- nvinfo : EIATTR_KPARAM_INFO
	.align		4
.L_13:
        /*0028*/ 	.byte	0x04, 0x17
        /*002a*/ 	.short	(.L_15 - .L_14)
.L_14:
        /*002c*/ 	.word	0x00000000
        /*0030*/ 	.short	0x0004
        /*0032*/ 	.short	0x0020
        /*0034*/ 	.byte	0x00, 0xf4, 0x21, 0x00


	//----- nvinfo : EIATTR_KPARAM_INFO
	.align		4
.L_15:
        /*0038*/ 	.byte	0x04, 0x17
        /*003a*/ 	.short	(.L_17 - .L_16)
.L_16:
        /*003c*/ 	.word	0x00000000
        /*0040*/ 	.short	0x0003
        /*0042*/ 	.short	0x0018
        /*0044*/ 	.byte	0x00, 0xf4, 0x21, 0x00


	//----- nvinfo : EIATTR_KPARAM_INFO
	.align		4
.L_17:
        /*0048*/ 	.byte	0x04, 0x17
        /*004a*/ 	.short	(.L_19 - .L_18)
.L_18:
        /*004c*/ 	.word	0x00000000
        /*0050*/ 	.short	0x0002
        /*0052*/ 	.short	0x0010
        /*0054*/ 	.byte	0x00, 0xf4, 0x21, 0x00


	//----- nvinfo : EIATTR_KPARAM_INFO
	.align		4
.L_19:
        /*0058*/ 	.byte	0x04, 0x17
        /*005a*/ 	.short	(.L_21 - .L_20)
.L_20:
        /*005c*/ 	.word	0x00000000
        /*0060*/ 	.short	0x0001
        /*0062*/ 	.short	0x0008
        /*0064*/ 	.byte	0x00, 0xf4, 0x21, 0x00


	//----- nvinfo : EIATTR_KPARAM_INFO
	.align		4
.L_21:
        /*0068*/ 	.byte	0x04, 0x17
        /*006a*/ 	.short	(.L_23 - .L_22)
.L_22:
        /*006c*/ 	.word	0x00000000
        /*0070*/ 	.short	0x0000
        /*0072*/ 	.short	0x0000
        /*0074*/ 	.byte	0x00, 0xf4, 0x21, 0x00


	//----- nvinfo : EIATTR_SPARSE_MMA_MASK
	.align		4
.L_23:
        /*0078*/ 	.byte	0x03, 0x50
        /*007a*/ 	.short	0x0000


	//----- nvinfo : EIATTR_MAXREG_COUNT
	.align		4
        /*007c*/ 	.byte	0x03, 0x1b
        /*007e*/ 	.short	0x00ff


	//----- nvinfo : EIATTR_EXIT_INSTR_OFFSETS
	.align		4
        /*0080*/ 	.byte	0x04, 0x1c
        /*0082*/ 	.short	(.L_25 - .L_24)


	//   ....[0]....
.L_24:
        /*0084*/ 	.word	0x00000670


	//   ....[1]....
        /*0088*/ 	.word	0x00000690


	//----- nvinfo : EIATTR_REQNTID
	.align		4
.L_25:
        /*008c*/ 	.byte	0x04, 0x10
        /*008e*/ 	.short	(.L_27 - .L_26)
.L_26:
        /*0090*/ 	.word	0x00000080
        /*0094*/ 	.word	0x00000001
        /*0098*/ 	.word	0x00000001


	//----- nvinfo : EIATTR_CBANK_PARAM_SIZE
	.align		4
.L_27:
        /*009c*/ 	.byte	0x03, 0x19
        /*009e*/ 	.short	0x0030


	//----- nvinfo : EIATTR_PARAM_CBANK
	.align		4
        /*00a0*/ 	.byte	0x04, 0x0a
        /*00a2*/ 	.short	(.L_29 - .L_28)
	.align		4
.L_28:
        /*00a4*/ 	.word	index@(.nv.constant0.triton_poi_fused_convolution_relu_threshold_backward_2)
        /*00a8*/ 	.short	0x0210
        /*00aa*/ 	.short	0x0030


	//----- nvinfo : EIATTR_SW_WAR
	.align		4
.L_29:
        /*00ac*/ 	.byte	0x04, 0x36
        /*00ae*/ 	.short	(.L_31 - .L_30)
.L_30:
        /*00b0*/ 	.word	0x00000008
.L_31:


//--------------------- .nv.callgraph             --------------------------
	.section	.nv.callgraph,"",@"SHT_CUDA_CALLGRAPH"
	.align	4
	.sectionentsize	8
	.align		4
        /*0000*/ 	.word	0x00000000
	.align		4
        /*0004*/ 	.word	0xffffffff
	.align		4
        /*0008*/ 	.word	0x00000000
	.align		4
        /*000c*/ 	.word	0xfffffffe
	.align		4
        /*0010*/ 	.word	0x00000000
	.align		4
        /*0014*/ 	.word	0xfffffffd
	.align		4
        /*0018*/ 	.word	0x00000000
	.align		4
        /*001c*/ 	.word	0xfffffffc


//--------------------- .text.triton_poi_fused_convolution_relu_threshold_backward_2 --------------------------
	.section	.text.triton_poi_fused_convolution_relu_threshold_backward_2,"ax",@progbits
	.sectionflags	@"SHF_BARRIERS=1"
	.align	128
        .global         triton_poi_fused_convolution_relu_threshold_backward_2
        .type           triton_poi_fused_convolution_relu_threshold_backward_2,@function
        .size           triton_poi_fused_convolution_relu_threshold_backward_2,(.L_x_1 - triton_poi_fused_convolution_relu_threshold_backward_2)
        .other          triton_poi_fused_convolution_relu_threshold_backward_2,@"STO_CUDA_ENTRY STV_DEFAULT"
triton_poi_fused_convolution_relu_threshold_backward_2:
.text.triton_poi_fused_convolution_relu_threshold_backward_2:
[----:B------:R-:W0:Y:S02]  /*0000*/  LDC R1, c[0x0][0x28] ;  /* 0x00000a00ff017b82 */ /* 0x000e240000000800 */
[----:B------:R-:W1:Y:S01]  /*0010*/  S2R R3, SR_CTAID.Y ;  /* 0x0000000000037919 */ /* 0x000e620000002600 */
[----:B------:R-:W2:Y:S01]  /*0020*/  LDC.64 R14, c[0x0][0x210] ;  /* 0x00008400ff0e7b82 */ /* 0x000ea20000000a00 */
[----:B------:R-:W-:Y:S02]  /*0030*/  CS2R R6, SRZ ;  /* 0x0000000000067805 */ /* 0x000fe4000001ff00 */
[----:B------:R-:W-:Y:S01]  /*0040*/  CS2R R8, SRZ ;  /* 0x0000000000087805 */ /* 0x000fe2000001ff00 */
[----:B------:R-:W3:Y:S01]  /*0050*/  S2R R2, SR_TID.X ;  /* 0x0000000000027919 */ /* 0x000ee20000002100 */
[----:B------:R-:W-:Y:S01]  /*0060*/  CS2R R10, SRZ ;  /* 0x00000000000a7805 */ /* 0x000fe2000001ff00 */
[----:B------:R-:W-:Y:S01]  /*0070*/  ULDC.64 UR6, c[0x0][0x208] ;  /* 0x0000820000067ab9 */ /* 0x000fe20000000a00 */
[----:B------:R-:W4:Y:S01]  /*0080*/  S2R R25, SR_CTAID.X ;  /* 0x0000000000197919 */ /* 0x000f220000002500 */
[----:B-1----:R-:W-:Y:S02]  /*0090*/  IMAD.SHL.U32 R3, R3, 0x10, RZ ;  /* 0x0000001003037824 */ /* 0x002fe400078e00ff */
[----:B---3--:R-:W-:Y:S01]  /*00a0*/  IMAD.SHL.U32 R26, R2, 0x4, RZ ;  /* 0x00000004021a7824 */ /* 0x008fe200078e00ff */
[----:B------:R-:W-:Y:S01]  /*00b0*/  SHF.R.U32.HI R18, RZ, 0x2, R2 ;  /* 0x00000002ff127819 */ /* 0x000fe20000011602 */
[----:B----4-:R-:W-:-:S03]  /*00c0*/  IMAD.SHL.U32 R25, R25, 0x20, RZ ;  /* 0x0000002019197824 */ /* 0x010fc600078e00ff */
[----:B------:R-:W-:Y:S02]  /*00d0*/  LOP3.LUT R0, R3, 0xc, R26, 0xf8, !PT ;  /* 0x0000000c03007812 */ /* 0x000fe400078ef81a */
[----:B------:R-:W-:Y:S02]  /*00e0*/  SGXT.U32 R18, R18, 0x5 ;  /* 0x000000051212781a */ /* 0x000fe40000000000 */
[----:B------:R-:W-:Y:S02]  /*00f0*/  ISETP.GE.AND P0, PT, R0, 0x10, PT ;  /* 0x000000100000780c */ /* 0x000fe40003f06270 */
[----:B------:R-:W-:-:S05]  /*0100*/  LOP3.LUT R5, R25, R18, RZ, 0xfc, !PT ;  /* 0x0000001219057212 */ /* 0x000fca00078efcff */
[----:B------:R-:W-:Y:S01]  /*0110*/  IMAD R0, R0, 0x400, R5 ;  /* 0x0000040000007824 */ /* 0x000fe200078e0205 */
[----:B------:R-:W-:-:S03]  /*0120*/  CS2R R4, SRZ ;  /* 0x0000000000047805 */ /* 0x000fc6000001ff00 */
[----:B------:R-:W-:Y:S02]  /*0130*/  IMAD.SHL.U32 R0, R0, 0x4, RZ ;  /* 0x0000000400007824 */ /* 0x000fe400078e00ff */
[----:B------:R-:W1:Y:S02]  /*0140*/  @!P0 LDC.64 R12, c[0x0][0x218] ;  /* 0x00008600ff0c8b82 */ /* 0x000e640000000a00 */
[----:B--2---:R-:W-:-:S05]  /*0150*/  IMAD.WIDE R16, R0, 0x4, R14 ;  /* 0x0000000400107825 */ /* 0x004fca00078e020e */
[----:B------:R-:W2:Y:S04]  /*0160*/  @!P0 LDG.E.EL.128 R4, desc[UR6][R16.64] ;  /* 0x0000000610048981 */ /* 0x000ea8000c2e1d00 */
[----:B-1----:R1:W2:Y:S01]  /*0170*/  @!P0 LDG.E.EL.128 R8, desc[UR6][R12.64] ;  /* 0x000000060c088981 */ /* 0x0022a2000c2e1d00 */
[----:B------:R-:W3:Y:S01]  /*0180*/  S2UR UR5, SR_CgaCtaId ;  /* 0x00000000000579c3 */ /* 0x000ee20000008800 */
[----:B------:R-:W-:Y:S01]  /*0190*/  IMAD.SHL.U32 R14, R2, 0x80, RZ ;  /* 0x00000080020e7824 */ /* 0x000fe200078e00ff */
[----:B------:R-:W-:-:S04]  /*01a0*/  UMOV UR4, 0x400 ;  /* 0x0000040000047882 */ /* 0x000fc80000000000 */
[----:B------:R-:W-:-:S04]  /*01b0*/  LOP3.LUT R15, R14, 0x180, RZ, 0xc0, !PT ;  /* 0x000001800e0f7812 */ /* 0x000fc800078ec0ff */
[C---:B------:R-:W-:Y:S02]  /*01c0*/  LOP3.LUT R19, R15.reuse, R18, RZ, 0xfc, !PT ;  /* 0x000000120f137212 */ /* 0x040fe400078efcff */
[C---:B------:R-:W-:Y:S02]  /*01d0*/  LOP3.LUT R18, R15.reuse, 0x20, RZ, 0xfc, !PT ;  /* 0x000000200f127812 */ /* 0x040fe400078efcff */
[C---:B-1----:R-:W-:Y:S02]  /*01e0*/  LOP3.LUT R12, R15.reuse, 0x40, RZ, 0xfc, !PT ;  /* 0x000000400f0c7812 */ /* 0x042fe400078efcff */
[----:B------:R-:W-:Y:S01]  /*01f0*/  LOP3.LUT R13, R15, 0x60, RZ, 0xfc, !PT ;  /* 0x000000600f0d7812 */ /* 0x000fe200078efcff */
[----:B---3--:R-:W-:Y:S01]  /*0200*/  UPRMT UR4, UR5, 0x654, UR4 ;  /* 0x0000065405047896 */ /* 0x008fe20008000004 */
[----:B------:R-:W-:-:S05]  /*0210*/  SHF.R.U32.HI R21, RZ, 0x1, R2 ;  /* 0x00000001ff157819 */ /* 0x000fca0000011602 */
[----:B------:R-:W-:Y:S02]  /*0220*/  LEA.HI R18, R18, UR4, RZ, 0x1d ;  /* 0x0000000412127c11 */ /* 0x000fe4000f8fe8ff */
[----:B------:R-:W-:Y:S02]  /*0230*/  LEA.HI R16, R15, UR4, RZ, 0x1d ;  /* 0x000000040f107c11 */ /* 0x000fe4000f8fe8ff */
[----:B------:R-:W-:Y:S02]  /*0240*/  LEA.HI R12, R12, UR4, RZ, 0x1d ;  /* 0x000000040c0c7c11 */ /* 0x000fe4000f8fe8ff */
[----:B------:R-:W-:Y:S01]  /*0250*/  LEA.HI R20, R13, UR4, RZ, 0x1d ;  /* 0x000000040d147c11 */ /* 0x000fe2000f8fe8ff */
[----:B------:R-:W-:Y:S01]  /*0260*/  IMAD R17, R19, 0x4, R18 ;  /* 0x0000000413117824 */ /* 0x000fe200078e0212 */
[----:B------:R-:W-:Y:S01]  /*0270*/  LOP3.LUT R24, R21, 0x3c, RZ, 0xc0, !PT ;  /* 0x0000003c15187812 */ /* 0x000fe200078ec0ff */
[C---:B------:R-:W-:Y:S02]  /*0280*/  IMAD R16, R19.reuse, 0x4, R16 ;  /* 0x0000000413107824 */ /* 0x040fe400078e0210 */
[----:B------:R-:W-:-:S02]  /*0290*/  IMAD R18, R19, 0x4, R12 ;  /* 0x0000000413127824 */ /* 0x000fc400078e020c */
[----:B------:R-:W-:Y:S02]  /*02a0*/  IMAD R19, R19, 0x4, R20 ;  /* 0x0000000413137824 */ /* 0x000fe400078e0214 */
[----:B------:R-:W-:-:S05]  /*02b0*/  IMAD.SHL.U32 R14, R2, 0x10, RZ ;  /* 0x00000010020e7824 */ /* 0x000fca00078e00ff */
[----:B------:R-:W-:-:S04]  /*02c0*/  LOP3.LUT R13, R14, 0x7f0, RZ, 0xc0, !PT ;  /* 0x000007f00e0d7812 */ /* 0x000fc800078ec0ff */
[----:B------:R-:W-:Y:S01]  /*02d0*/  IADD3 R24, R13, UR4, R24 ;  /* 0x000000040d187c10 */ /* 0x000fe2000fffe018 */
[----:B------:R-:W-:Y:S01]  /*02e0*/  ULDC.64 UR4, c[0x0][0x230] ;  /* 0x00008c0000047ab9 */ /* 0x000fe20000000a00 */
[----:B------:R-:W-:-:S04]  /*02f0*/  SHF.R.U32.HI R2, RZ, 0x3, R2 ;  /* 0x00000003ff027819 */ /* 0x000fc80000011602 */
[----:B------:R-:W-:Y:S02]  /*0300*/  SGXT.U32 R2, R2, 0x4 ;  /* 0x000000040202781a */ /* 0x000fe40000000000 */
[----:B------:R-:W-:Y:S02]  /*0310*/  LOP3.LUT R26, R25, 0x1c, R26, 0xf8, !PT ;  /* 0x0000001c191a7812 */ /* 0x000fe400078ef81a */
[----:B------:R-:W-:Y:S02]  /*0320*/  LOP3.LUT R25, R3, R2, RZ, 0xfc, !PT ;  /* 0x0000000203197212 */ /* 0x000fe400078efcff */
[----:B------:R-:W1:Y:S02]  /*0330*/  LDC.64 R2, c[0x0][0x220] ;  /* 0x00008800ff027b82 */ /* 0x000e640000000a00 */
[C---:B------:R-:W-:Y:S01]  /*0340*/  ISETP.GE.AND P1, PT, R25.reuse, 0x10, PT ;  /* 0x000000101900780c */ /* 0x040fe20003f26270 */
[----:B------:R-:W-:-:S04]  /*0350*/  IMAD R25, R25, 0x1000, R26 ;  /* 0x0000100019197824 */ /* 0x000fc800078e021a */
[----:B-1----:R-:W-:-:S04]  /*0360*/  IMAD.WIDE R2, R25, 0x4, R2 ;  /* 0x0000000419027825 */ /* 0x002fc800078e0202 */
[----:B--2---:R-:W-:Y:S01]  /*0370*/  FADD R21, R8, R4 ;  /* 0x0000000408157221 */ /* 0x004fe20000000000 */
[----:B------:R-:W-:Y:S01]  /*0380*/  FADD R20, R9, R5 ;  /* 0x0000000509147221 */ /* 0x000fe20000000000 */
[----:B------:R-:W-:Y:S01]  /*0390*/  FADD R23, R10, R6 ;  /* 0x000000060a177221 */ /* 0x000fe20000000000 */
[----:B------:R-:W-:Y:S02]  /*03a0*/  FADD R22, R11, R7 ;  /* 0x000000070b167221 */ /* 0x000fe40000000000 */
[----:B------:R1:W-:Y:S04]  /*03b0*/  STS [R16], R21 ;  /* 0x0000001510007388 */ /* 0x0003e80000000800 */
[----:B------:R2:W-:Y:S04]  /*03c0*/  STS [R17+0x80], R20 ;  /* 0x0000801411007388 */ /* 0x0005e80000000800 */
[----:B------:R3:W-:Y:S04]  /*03d0*/  STS [R18+0x100], R23 ;  /* 0x0001001712007388 */ /* 0x0007e80000000800 */
[----:B------:R4:W-:Y:S01]  /*03e0*/  STS [R19+0x180], R22 ;  /* 0x0001801613007388 */ /* 0x0009e20000000800 */
[----:B------:R-:W-:Y:S06]  /*03f0*/  BAR.SYNC.DEFER_BLOCKING 0x0 ;  /* 0x0000000000007b1d */ /* 0x000fec0000010000 */
[----:B------:R-:W-:Y:S04]  /*0400*/  LDS R12, [R24] ;  /* 0x00000000180c7984 */ /* 0x000fe80000000800 */
[----:B------:R-:W-:Y:S04]  /*0410*/  LDS R13, [R24+0x4] ;  /* 0x00000400180d7984 */ /* 0x000fe80000000800 */
[----:B------:R-:W-:Y:S04]  /*0420*/  LDS R14, [R24+0x8] ;  /* 0x00000800180e7984 */ /* 0x000fe80000000800 */
[----:B------:R-:W5:Y:S01]  /*0430*/  LDS R15, [R24+0xc] ;  /* 0x00000c00180f7984 */ /* 0x000f620000000800 */
[----:B------:R-:W-:-:S02]  /*0440*/  FSETP.GEU.AND P2, PT, R4, -R8, PT ;  /* 0x800000080400720b */ /* 0x000fc40003f4e000 */
[----:B------:R-:W-:Y:S02]  /*0450*/  FSETP.GEU.AND P3, PT, R5, -R9, PT ;  /* 0x800000090500720b */ /* 0x000fe40003f6e000 */
[----:B------:R-:W-:Y:S02]  /*0460*/  FSETP.GEU.AND P4, PT, R6, -R10, PT ;  /* 0x8000000a0600720b */ /* 0x000fe40003f8e000 */
[----:B------:R-:W-:Y:S02]  /*0470*/  FSETP.GEU.AND P5, PT, R7, -R11, PT ;  /* 0x8000000b0700720b */ /* 0x000fe40003fae000 */
[----:B-1----:R-:W-:Y:S02]  /*0480*/  FSEL R21, R21, RZ, P2 ;  /* 0x000000ff15157208 */ /* 0x002fe40001000000 */
[----:B--2---:R-:W-:Y:S02]  /*0490*/  FSEL R20, R20, RZ, P3 ;  /* 0x000000ff14147208 */ /* 0x004fe40001800000 */
[----:B---3--:R-:W-:-:S02]  /*04a0*/  FSEL R23, R23, RZ, P4 ;  /* 0x000000ff17177208 */ /* 0x008fc40002000000 */
[----:B----4-:R-:W-:Y:S01]  /*04b0*/  FSEL R22, R22, RZ, P5 ;  /* 0x000000ff16167208 */ /* 0x010fe20002800000 */
[----:B-----5:R1:W-:Y:S01]  /*04c0*/  @!P1 STG.E.128 desc[UR6][R2.64], R12 ;  /* 0x0000000c02009986 */ /* 0x0203e2000c101d06 */
[----:B------:R-:W-:Y:S08]  /*04d0*/  BAR.SYNC.DEFER_BLOCKING 0x0 ;  /* 0x0000000000007b1d */ /* 0x000ff00000010000 */
[----:B-1----:R-:W1:Y:S01]  /*04e0*/  LDC.64 R2, c[0x0][0x228] ;  /* 0x00008a00ff027b82 */ /* 0x002e620000000a00 */
[----:B------:R-:W-:Y:S04]  /*04f0*/  STS [R16], R21 ;  /* 0x0000001510007388 */ /* 0x000fe80000000800 */
[----:B------:R-:W-:Y:S04]  /*0500*/  STS [R17+0x80], R20 ;  /* 0x0000801411007388 */ /* 0x000fe80000000800 */
[----:B------:R-:W-:Y:S04]  /*0510*/  STS [R18+0x100], R23 ;  /* 0x0001001712007388 */ /* 0x000fe80000000800 */
[----:B------:R-:W-:Y:S01]  /*0520*/  STS [R19+0x180], R22 ;  /* 0x0001801613007388 */ /* 0x000fe20000000800 */
[----:B------:R-:W-:Y:S06]  /*0530*/  BAR.SYNC.DEFER_BLOCKING 0x0 ;  /* 0x0000000000007b1d */ /* 0x000fec0000010000 */
[----:B------:R-:W-:Y:S04]  /*0540*/  LDS R4, [R24] ;  /* 0x0000000018047984 */ /* 0x000fe80000000800 */
[----:B------:R-:W-:Y:S04]  /*0550*/  LDS R5, [R24+0x4] ;  /* 0x0000040018057984 */ /* 0x000fe80000000800 */
[----:B------:R-:W-:Y:S04]  /*0560*/  LDS R6, [R24+0x8] ;  /* 0x0000080018067984 */ /* 0x000fe80000000800 */
[----:B------:R-:W2:Y:S01]  /*0570*/  LDS R7, [R24+0xc] ;  /* 0x00000c0018077984 */ /* 0x000ea20000000800 */
[----:B------:R-:W-:-:S02]  /*0580*/  FSETP.GTU.AND P2, PT, R21, RZ, PT ;  /* 0x000000ff1500720b */ /* 0x000fc40003f4c000 */
[----:B------:R-:W-:Y:S02]  /*0590*/  FSETP.GTU.AND P3, PT, R20, RZ, PT ;  /* 0x000000ff1400720b */ /* 0x000fe40003f6c000 */
[----:B------:R-:W-:Y:S02]  /*05a0*/  FSETP.GTU.AND P4, PT, R23, RZ, PT ;  /* 0x000000ff1700720b */ /* 0x000fe40003f8c000 */
[----:B------:R-:W-:Y:S02]  /*05b0*/  FSETP.GTU.AND P5, PT, R22, RZ, PT ;  /* 0x000000ff1600720b */ /* 0x000fe40003fac000 */
[----:B------:R-:W-:Y:S02]  /*05c0*/  SEL R11, RZ, 0x1, P2 ;  /* 0x00000001ff0b7807 */ /* 0x000fe40001000000 */
[----:B------:R-:W-:Y:S02]  /*05d0*/  SEL R10, RZ, 0x1, P3 ;  /* 0x00000001ff0a7807 */ /* 0x000fe40001800000 */
[----:B------:R-:W-:-:S02]  /*05e0*/  SEL R9, RZ, 0x1, P4 ;  /* 0x00000001ff097807 */ /* 0x000fc40002000000 */
[----:B------:R-:W-:Y:S01]  /*05f0*/  SEL R8, RZ, 0x1, P5 ;  /* 0x00000001ff087807 */ /* 0x000fe20002800000 */
[----:B-1----:R-:W-:Y:S01]  /*0600*/  IMAD.WIDE R2, R25, 0x4, R2 ;  /* 0x0000000419027825 */ /* 0x002fe200078e0202 */
[----:B------:R-:W-:Y:S02]  /*0610*/  PRMT R10, R11, 0x3340, R10 ;  /* 0x000033400b0a7816 */ /* 0x000fe4000000000a */
[----:B------:R-:W-:Y:S02]  /*0620*/  PRMT R9, R9, 0x3340, R8 ;  /* 0x0000334009097816 */ /* 0x000fe40000000008 */
[----:B------:R-:W-:Y:S02]  /*0630*/  IADD3 R8, P2, R0, UR4, RZ ;  /* 0x0000000400087c10 */ /* 0x000fe4000ff5e0ff */
[----:B------:R-:W-:Y:S02]  /*0640*/  PRMT R11, R10, 0x5410, R9 ;  /* 0x000054100a0b7816 */ /* 0x000fe40000000009 */
[----:B------:R-:W-:Y:S01]  /*0650*/  LEA.HI.X.SX32 R9, R0, UR5, 0x1, P2 ;  /* 0x0000000500097c11 */ /* 0x000fe200090f0eff */
[----:B--2---:R1:W-:Y:S01]  /*0660*/  @!P1 STG.E.128 desc[UR6][R2.64], R4 ;  /* 0x0000000402009986 */ /* 0x0043e2000c101d06 */
[----:B------:R-:W-:Y:S07]  /*0670*/  @P0 EXIT ;  /* 0x000000000000094d */ /* 0x000fee0003800000 */
[----:B------:R-:W-:Y:S01]  /*0680*/  STG.E desc[UR6][R8.64], R11 ;  /* 0x0000000b08007986 */ /* 0x000fe2000c101906 */
[----:B------:R-:W-:Y:S05]  /*0690*/  EXIT ;  /* 0x000000000000794d */ /* 0x000fea0003800000 */
.L_x_0:
[----:B------:R-:W-:-:S00]  /*06a0*/  BRA `(.L_x_0) ;  /* 0xfffffffc00fc7947 */ /* 0x000fc0000383ffff */
[----:B------:R-:W-:-:S00]  /*06b0*/  NOP ;  /* 0x0000000000007918 */ /* 0x000fc00000000000 */
        /* <DEDUP_REMOVED lines=12> */
.L_x_1:


//--------------------- .nv.shared.triton_poi_fused_convolution_relu_threshold_backward_2 --------------------------
	.section	.nv.shared.triton_poi_fused_convolution_relu_threshold_backward_2,"aw",@nobits
	.sectionflags	@""
	.align	16
	.zero		1024


//--------------------- .nv.constant0.triton_poi_fused_convolution_relu_threshold_backward_2 --------------------------
	.section	.nv.constant0.triton_poi_fused_convolution_relu_threshold_backward_2,"a",@progbits
	.sectionflags	@""
	.align	4
.nv.constant0.triton_poi_fused_convolution_relu_threshold_backward_2:
	.zero		576
